//
// Generated by NVIDIA NVVM Compiler
//
// Compiler Build ID: CL-36424714
// Cuda compilation tools, release 13.0, V13.0.88
// Based on NVVM 20.0.0
//

.version 9.0
.target sm_100
.address_size 64

	// .globl	_Z19showGlobalThreadIdxv
.extern .func  (.param .b32 func_retval0) vprintf
(
	.param .b64 vprintf_param_0,
	.param .b64 vprintf_param_1
)
;
.global .align 1 .b8 $str[60] = {71, 108, 111, 98, 97, 108, 32, 84, 104, 114, 101, 97, 100, 32, 73, 110, 100, 101, 120, 58, 32, 37, 100, 44, 32, 66, 108, 111, 99, 107, 32, 73, 110, 100, 101, 120, 58, 32, 37, 100, 44, 32, 84, 104, 114, 101, 97, 100, 32, 73, 110, 100, 101, 120, 58, 32, 37, 100, 10};

.visible .entry _Z19showGlobalThreadIdxv()
{
	.local .align 8 .b8 	__local_depot0[16];
	.reg .b64 	%SP;
	.reg .b64 	%SPL;
	.reg .b32 	%r<7>;
	.reg .b64 	%rd<5>;

	mov.u64 	%SPL, __local_depot0;
	cvta.local.u64 	%SP, %SPL;
	add.u64 	%rd1, %SP, 0;
	add.u64 	%rd2, %SPL, 0;
	mov.u32 	%r1, %ctaid.x;
	mov.u32 	%r2, %ntid.x;
	mov.u32 	%r3, %tid.x;
	mad.lo.s32 	%r4, %r1, %r2, %r3;
	st.local.v2.u32 	[%rd2], {%r4, %r1};
	st.local.u32 	[%rd2+8], %r3;
	mov.u64 	%rd3, $str;
	cvta.global.u64 	%rd4, %rd3;
	{ // callseq 0, 0
	.param .b64 param0;
	st.param.b64 	[param0], %rd4;
	.param .b64 param1;
	st.param.b64 	[param1], %rd1;
	.param .b32 retval0;
	call.uni (retval0), 
	vprintf, 
	(
	param0, 
	param1
	);
	ld.param.b32 	%r5, [retval0];
	} // callseq 0
	ret;

}


// ===== COMPILED SASS (sm_100) =====

	.target	sm_100

	.elftype	@"ET_EXEC"


//--------------------- .note.nv.tkinfo           --------------------------
	.section	.note.nv.tkinfo,"",@"SHT_NOTE"
	.sectionflags	@"SHF_NOTE_NV_TKINFO"
	.tkinfo
        /*0018*/ 	.word	0x00000002
        /*0030*/ 	.string	""
        /*0030*/ 	.string	"ptxas"
        /*0030*/ 	.string	"Cuda compilation tools, release 13.0, V13.0.88"
        /*0030*/ 	.string	"Build cuda_13.0.r13.0/compiler.36424714_0"
        /*0030*/ 	.string	"-arch sm_100 -m 64 "



//--------------------- .note.nv.cuinfo           --------------------------
	.section	.note.nv.cuinfo,"",@"SHT_NOTE"
	.sectionflags	@"SHF_NOTE_NV_CUINFO"
        /*0018*/ 	.short	0x0002
        /*001a*/ 	.short	0x0064
        /*001c*/ 	.short	0x0082
	.zero		2


//--------------------- .nv.info                  --------------------------
	.section	.nv.info,"",@"SHT_CUDA_INFO"
	.align	4


	//----- nvinfo : EIATTR_REGCOUNT
	.align		4
        /*0000*/ 	.byte	0x04, 0x2f
        /*0002*/ 	.short	(.L_2 - .L_1)
	.align		4
.L_1:
        /*0004*/ 	.word	index@(_Z19showGlobalThreadIdxv)
        /*0008*/ 	.word	0x00000018


	//----- nvinfo : EIATTR_FRAME_SIZE
	.align		4
.L_2:
        /*000c*/ 	.byte	0x04, 0x11
        /*000e*/ 	.short	(.L_4 - .L_3)
	.align		4
.L_3:
        /*0010*/ 	.word	index@(_Z19showGlobalThreadIdxv)
        /*0014*/ 	.word	0x00000010


	//----- nvinfo : EIATTR_MIN_STACK_SIZE
	.align		4
.L_4:
        /*0018*/ 	.byte	0x04, 0x12
        /*001a*/ 	.short	(.L_6 - .L_5)
	.align		4
.L_5:
        /*001c*/ 	.word	index@(_Z19showGlobalThreadIdxv)
        /*0020*/ 	.word	0x00000010
.L_6:


//--------------------- .nv.compat                --------------------------
	.section	.nv.compat,"",@"SHT_CUDA_COMPAT_INFO"
	.align	4
        /*0000*/ 	.byte	0x02, 0x09, 0x00, 0x00, 0x02, 0x02, 0x01, 0x00, 0x02, 0x05, 0x05, 0x00, 0x03, 0x07, 0x01, 0x01
        /*0010*/ 	.byte	0x02, 0x03, 0x00, 0x00, 0x02, 0x06, 0x01, 0x00, 0x04, 0x0b, 0x08, 0x00, 0x09, 0x00, 0x00, 0x00
        /*0020*/ 	.byte	0x00, 0x00, 0x00, 0x00


//--------------------- .nv.info._Z19showGlobalThreadIdxv --------------------------
	.section	.nv.info._Z19showGlobalThreadIdxv,"",@"SHT_CUDA_INFO"
	.sectionflags	@""
	.align	4


	//----- nvinfo : EIATTR_CUDA_API_VERSION
	.align		4
        /*0000*/ 	.byte	0x04, 0x37
        /*0002*/ 	.short	(.L_8 - .L_7)
.L_7:
        /*0004*/ 	.word	0x00000082


	//----- nvinfo : EIATTR_SPARSE_MMA_MASK
	.align		4
.L_8:
        /*0008*/ 	.byte	0x03, 0x50
        /*000a*/ 	.short	0x0000


	//----- nvinfo : EIATTR_MAXREG_COUNT
	.align		4
        /*000c*/ 	.byte	0x03, 0x1b
        /*000e*/ 	.short	0x00ff


	//----- nvinfo : EIATTR_EXTERNS
	.align		4
        /*0010*/ 	.byte	0x04, 0x0f
        /*0012*/ 	.short	(.L_10 - .L_9)


	//   ....[0]....
	.align		4
.L_9:
        /*0014*/ 	.word	index@(vprintf)


	//----- nvinfo : EIATTR_MERCURY_ISA_VERSION
	.align		4
.L_10:
        /*0018*/ 	.byte	0x03, 0x5f
        /*001a*/ 	.short	0x0101


	//----- nvinfo : EIATTR_VRC_CTA_INIT_COUNT
	.align		4
        /*001c*/ 	.byte	0x02, 0x4a
	.zero		1
	.zero		1


	//----- nvinfo : EIATTR_SYSCALL_OFFSETS
	.align		4
        /*0020*/ 	.byte	0x04, 0x46
        /*0022*/ 	.short	(.L_12 - .L_11)


	//   ....[0]....
.L_11:
        /*0024*/ 	.word	0x00000120


	//----- nvinfo : EIATTR_EXIT_INSTR_OFFSETS
	.align		4
.L_12:
        /*0028*/ 	.byte	0x04, 0x1c
        /*002a*/ 	.short	(.L_14 - .L_13)


	//   ....[0]....
.L_13:
        /*002c*/ 	.word	0x00000130


	//----- nvinfo : EIATTR_SW_WAR
	.align		4
.L_14:
        /*0030*/ 	.byte	0x04, 0x36
        /*0032*/ 	.short	(.L_16 - .L_15)
.L_15:
        /*0034*/ 	.word	0x00000008
.L_16:


//--------------------- .nv.callgraph             --------------------------
	.section	.nv.callgraph,"",@"SHT_CUDA_CALLGRAPH"
	.align	4
	.sectionentsize	8
	.align		4
        /*0000*/ 	.word	0x00000000
	.align		4
        /*0004*/ 	.word	0xffffffff
	.align		4
        /*0008*/ 	.word	index@(_Z19showGlobalThreadIdxv)
	.align		4
        /*000c*/ 	.word	index@(vprintf)
	.align		4
        /*0010*/ 	.word	0x00000000
	.align		4
        /*0014*/ 	.word	0xfffffffe
	.align		4
        /*0018*/ 	.word	0x00000000
	.align		4
        /*001c*/ 	.word	0xfffffffd
	.align		4
        /*0020*/ 	.word	0x00000000
	.align		4
        /*0024*/ 	.word	0xfffffffc


//--------------------- .nv.constant4             --------------------------
	.section	.nv.constant4,"a",@progbits
	.align	8
	.align		8
.nv.constant4:
        /*0000*/ 	.dword	vprintf
	.align		8
        /*0008*/ 	.dword	$str


//--------------------- .text._Z19showGlobalThreadIdxv --------------------------
	.section	.text._Z19showGlobalThreadIdxv,"ax",@progbits
	.align	128
        .global         _Z19showGlobalThreadIdxv
        .type           _Z19showGlobalThreadIdxv,@function
        .size           _Z19showGlobalThreadIdxv,(.L_x_2 - _Z19showGlobalThreadIdxv)
        .other          _Z19showGlobalThreadIdxv,@"STO_CUDA_ENTRY STV_DEFAULT"
_Z19showGlobalThreadIdxv:
.text._Z19showGlobalThreadIdxv:
[----:B------:R-:W0:Y:S01]  /*0000*/  LDC R1, c[0x0][0x37c] ;  /* 0x0000df00ff017b82 */ /* 0x000e220000000800 */
[----:B------:R-:W1:Y:S01]  /*0010*/  S2R R10, SR_TID.X ;  /* 0x00000000000a7919 */ /* 0x000e620000002100 */
[----:B------:R-:W2:Y:S01]  /*0020*/  LDCU UR5, c[0x0][0x2fc] ;  /* 0x00005f80ff0577ac */ /* 0x000ea20008000800 */
[----:B0-----:R-:W-:Y:S01]  /*0030*/  VIADD R1, R1, 0xfffffff0 ;  /* 0xfffffff001017836 */ /* 0x001fe20000000000 */
[----:B------:R-:W-:Y:S01]  /*0040*/  MOV R0, 0x0 ;  /* 0x0000000000007802 */ /* 0x000fe20000000f00 */
[----:B------:R-:W0:Y:S01]  /*0050*/  S2R R3, SR_CTAID.X ;  /* 0x0000000000037919 */ /* 0x000e220000002500 */
[----:B------:R-:W0:Y:S02]  /*0060*/  LDCU UR6, c[0x0][0x360] ;  /* 0x00006c00ff0677ac */ /* 0x000e240008000800 */
[----:B------:R3:W4:Y:S01]  /*0070*/  LDC.64 R8, c[0x4][R0] ;  /* 0x0100000000087b82 */ /* 0x0007220000000a00 */
[----:B------:R-:W5:Y:S02]  /*0080*/  LDCU UR4, c[0x0][0x2f8] ;  /* 0x00005f00ff0477ac */ /* 0x000f640008000800 */
[----:B-----5:R-:W-:Y:S01]  /*0090*/  IADD3 R6, P0, PT, R1, UR4, RZ ;  /* 0x0000000401067c10 */ /* 0x020fe2000ff1e0ff */
[----:B-1----:R3:W-:Y:S04]  /*00a0*/  STL [R1+0x8], R10 ;  /* 0x0000080a01007387 */ /* 0x0027e80000100800 */
[----:B--2---:R-:W-:-:S02]  /*00b0*/  IMAD.X R7, RZ, RZ, UR5, P0 ;  /* 0x00000005ff077e24 */ /* 0x004fc400080e06ff */
[----:B0-----:R-:W-:Y:S01]  /*00c0*/  IMAD R2, R3, UR6, R10 ;  /* 0x0000000603027c24 */ /* 0x001fe2000f8e020a */
[----:B------:R-:W0:Y:S04]  /*00d0*/  LDCU.64 UR6, c[0x4][0x8] ;  /* 0x01000100ff0677ac */ /* 0x000e280008000a00 */
[----:B------:R3:W-:Y:S01]  /*00e0*/  STL.64 [R1], R2 ;  /* 0x0000000201007387 */ /* 0x0007e20000100a00 */
[----:B0-----:R-:W-:Y:S01]  /*00f0*/  IMAD.U32 R4, RZ, RZ, UR6 ;  /* 0x00000006ff047e24 */ /* 0x001fe2000f8e00ff */
[----:B---34-:R-:W-:-:S07]  /*0100*/  MOV R5, UR7 ;  /* 0x0000000700057c02 */ /* 0x018fce0008000f00 */
[----:B------:R-:W-:-:S07]  /*0110*/  LEPC R20, `(.L_x_0) ;  /* 0x000000001014794e */ /* 0x000fce0000000000 */
[----:B------:R-:W-:Y:S05]  /*0120*/  CALL.ABS.NOINC R8 ;  /* 0x0000000008007343 */ /* 0x000fea0003c00000 */
.L_x_0:
[----:B------:R-:W-:Y:S05]  /*0130*/  EXIT ;  /* 0x000000000000794d */ /* 0x000fea0003800000 */
.L_x_1:
[----:B------:R-:W-:-:S00]  /*0140*/  BRA `(.L_x_1) ;  /* 0xfffffffc00fc7947 */ /* 0x000fc0000383ffff */
[----:B------:R-:W-:-:S00]  /*0150*/  NOP ;  /* 0x0000000000007918 */ /* 0x000fc00000000000 */
        /* <DEDUP_REMOVED lines=10> */
.L_x_2:


//--------------------- .nv.global.init           --------------------------
	.section	.nv.global.init,"aw",@progbits
.nv.global.init:
	.type		$str,@object
	.size		$str,(.L_0 - $str)
$str:
        /*0000*/ 	.byte	0x47, 0x6c, 0x6f, 0x62, 0x61, 0x6c, 0x20, 0x54, 0x68, 0x72, 0x65, 0x61, 0x64, 0x20, 0x49, 0x6e
        /*0010*/ 	.byte	0x64, 0x65, 0x78, 0x3a, 0x20, 0x25, 0x64, 0x2c, 0x20, 0x42, 0x6c, 0x6f, 0x63, 0x6b, 0x20, 0x49
        /*0020*/ 	.byte	0x6e, 0x64, 0x65, 0x78, 0x3a, 0x20, 0x25, 0x64, 0x2c, 0x20, 0x54, 0x68, 0x72, 0x65, 0x61, 0x64
        /*0030*/ 	.byte	0x20, 0x49, 0x6e, 0x64, 0x65, 0x78, 0x3a, 0x20, 0x25, 0x64, 0x0a, 0x00
.L_0:


//--------------------- .nv.shared.reserved.0     --------------------------
	.section	.nv.shared.reserved.0,"aw",@nobits
	.weak		__nv_reservedSMEM_offset_0_alias
	.size		__nv_reservedSMEM_offset_0_alias, 0, 64
	.other		__nv_reservedSMEM_offset_0_alias,@"STO_CUDA_RESERVED_SHARED STV_DEFAULT"
__nv_reservedSMEM_offset_0_alias:
	.zero		0
	.zero		64


//--------------------- .nv.constant0._Z19showGlobalThreadIdxv --------------------------
	.section	.nv.constant0._Z19showGlobalThreadIdxv,"a",@progbits
	.sectionflags	@""
	.align	4
.nv.constant0._Z19showGlobalThreadIdxv:
	.zero		896


//--------------------- SYMBOLS --------------------------

	.type		.nv.reservedSmem.offset0,@object
	.size		.nv.reservedSmem.offset0,0x4
	.type		vprintf,@function
